//
// Generated by NVIDIA NVVM Compiler
//
// Compiler Build ID: CL-36424714
// Cuda compilation tools, release 13.0, V13.0.88
// Based on NVVM 20.0.0
//

.version 9.0
.target sm_100
.address_size 64

	// .globl	_Z13test_ldmatrixP6__halfS0_
// _ZZ13test_ldmatrixP6__halfS0_E7smemTmp has been demoted

.visible .entry _Z13test_ldmatrixP6__halfS0_(
	.param .u64 .ptr .align 1 _Z13test_ldmatrixP6__halfS0__param_0,
	.param .u64 .ptr .align 1 _Z13test_ldmatrixP6__halfS0__param_1
)
{
	.reg .b32 	%r<10>;
	.reg .b32 	%f<5>;
	.reg .b64 	%rd<11>;
	// demoted variable
	.shared .align 2 .b8 _ZZ13test_ldmatrixP6__halfS0_E7smemTmp[512];
	ld.param.u64 	%rd2, [_Z13test_ldmatrixP6__halfS0__param_0];
	ld.param.u64 	%rd3, [_Z13test_ldmatrixP6__halfS0__param_1];
	cvta.to.global.u64 	%rd4, %rd3;
	cvta.to.global.u64 	%rd5, %rd2;
	mov.u32 	%r5, %tid.x;
	shl.b32 	%r6, %r5, 3;
	shl.b32 	%r7, %r5, 4;
	mov.u32 	%r8, _ZZ13test_ldmatrixP6__halfS0_E7smemTmp;
	add.s32 	%r9, %r8, %r7;
	mul.wide.u32 	%rd6, %r6, 2;
	add.s64 	%rd7, %rd5, %rd6;
	ld.global.v4.f32 	{%f1, %f2, %f3, %f4}, [%rd7];
	st.shared.v4.f32 	[%r9], {%f1, %f2, %f3, %f4};
	cvt.u64.u32 	%rd8, %r8;
	cvta.shared.u64 	%rd9, %rd8;
	add.s64 	%rd1, %rd9, %rd6;
	// begin inline asm
	ldmatrix.sync.aligned.m8n8.x4.b16 {%r1,%r2,%r3,%r4},[%rd1];    

	// end inline asm
	add.s64 	%rd10, %rd4, %rd6;
	st.global.u32 	[%rd10], %r1;
	st.global.u32 	[%rd10+4], %r2;
	st.global.u32 	[%rd10+8], %r3;
	st.global.u32 	[%rd10+12], %r4;
	ret;

}


// ===== COMPILED SASS (sm_100) =====

	.target	sm_100

	.elftype	@"ET_EXEC"


//--------------------- .note.nv.tkinfo           --------------------------
	.section	.note.nv.tkinfo,"",@"SHT_NOTE"
	.sectionflags	@"SHF_NOTE_NV_TKINFO"
	.tkinfo
        /*0018*/ 	.word	0x00000002
        /*0030*/ 	.string	""
        /*0030*/ 	.string	"ptxas"
        /*0030*/ 	.string	"Cuda compilation tools, release 13.0, V13.0.88"
        /*0030*/ 	.string	"Build cuda_13.0.r13.0/compiler.36424714_0"
        /*0030*/ 	.string	"-arch sm_100 -m 64 "



//--------------------- .note.nv.cuinfo           --------------------------
	.section	.note.nv.cuinfo,"",@"SHT_NOTE"
	.sectionflags	@"SHF_NOTE_NV_CUINFO"
        /*0018*/ 	.short	0x0002
        /*001a*/ 	.short	0x0064
        /*001c*/ 	.short	0x0082
	.zero		2


//--------------------- .nv.info                  --------------------------
	.section	.nv.info,"",@"SHT_CUDA_INFO"
	.align	4


	//----- nvinfo : EIATTR_REGCOUNT
	.align		4
        /*0000*/ 	.byte	0x04, 0x2f
        /*0002*/ 	.short	(.L_1 - .L_0)
	.align		4
.L_0:
        /*0004*/ 	.word	index@(_Z13test_ldmatrixP6__halfS0_)
        /*0008*/ 	.word	0x00000012


	//----- nvinfo : EIATTR_FRAME_SIZE
	.align		4
.L_1:
        /*000c*/ 	.byte	0x04, 0x11
        /*000e*/ 	.short	(.L_3 - .L_2)
	.align		4
.L_2:
        /*0010*/ 	.word	index@(_Z13test_ldmatrixP6__halfS0_)
        /*0014*/ 	.word	0x00000000


	//----- nvinfo : EIATTR_MIN_STACK_SIZE
	.align		4
.L_3:
        /*0018*/ 	.byte	0x04, 0x12
        /*001a*/ 	.short	(.L_5 - .L_4)
	.align		4
.L_4:
        /*001c*/ 	.word	index@(_Z13test_ldmatrixP6__halfS0_)
        /*0020*/ 	.word	0x00000000
.L_5:


//--------------------- .nv.compat                --------------------------
	.section	.nv.compat,"",@"SHT_CUDA_COMPAT_INFO"
	.align	4
        /*0000*/ 	.byte	0x02, 0x09, 0x00, 0x00, 0x02, 0x02, 0x01, 0x00, 0x02, 0x05, 0x05, 0x00, 0x03, 0x07, 0x01, 0x01
        /*0010*/ 	.byte	0x02, 0x03, 0x00, 0x00, 0x02, 0x06, 0x01, 0x00, 0x04, 0x0b, 0x08, 0x00, 0x09, 0x00, 0x00, 0x00
        /*0020*/ 	.byte	0x00, 0x00, 0x00, 0x00


//--------------------- .nv.info._Z13test_ldmatrixP6__halfS0_ --------------------------
	.section	.nv.info._Z13test_ldmatrixP6__halfS0_,"",@"SHT_CUDA_INFO"
	.sectionflags	@""
	.align	4


	//----- nvinfo : EIATTR_CUDA_API_VERSION
	.align		4
        /*0000*/ 	.byte	0x04, 0x37
        /*0002*/ 	.short	(.L_7 - .L_6)
.L_6:
        /*0004*/ 	.word	0x00000082


	//----- nvinfo : EIATTR_KPARAM_INFO
	.align		4
.L_7:
        /*0008*/ 	.byte	0x04, 0x17
        /*000a*/ 	.short	(.L_9 - .L_8)
.L_8:
        /*000c*/ 	.word	0x00000000
        /*0010*/ 	.short	0x0001
        /*0012*/ 	.short	0x0008
        /*0014*/ 	.byte	0x00, 0xf5, 0x21, 0x00


	//----- nvinfo : EIATTR_KPARAM_INFO
	.align		4
.L_9:
        /*0018*/ 	.byte	0x04, 0x17
        /*001a*/ 	.short	(.L_11 - .L_10)
.L_10:
        /*001c*/ 	.word	0x00000000
        /*0020*/ 	.short	0x0000
        /*0022*/ 	.short	0x0000
        /*0024*/ 	.byte	0x00, 0xf5, 0x21, 0x00


	//----- nvinfo : EIATTR_SPARSE_MMA_MASK
	.align		4
.L_11:
        /*0028*/ 	.byte	0x03, 0x50
        /*002a*/ 	.short	0x0000


	//----- nvinfo : EIATTR_MAXREG_COUNT
	.align		4
        /*002c*/ 	.byte	0x03, 0x1b
        /*002e*/ 	.short	0x00ff


	//----- nvinfo : EIATTR_MERCURY_ISA_VERSION
	.align		4
        /*0030*/ 	.byte	0x03, 0x5f
        /*0032*/ 	.short	0x0101


	//----- nvinfo : EIATTR_VRC_CTA_INIT_COUNT
	.align		4
        /*0034*/ 	.byte	0x02, 0x4a
	.zero		1
	.zero		1


	//----- nvinfo : EIATTR_EXIT_INSTR_OFFSETS
	.align		4
        /*0038*/ 	.byte	0x04, 0x1c
        /*003a*/ 	.short	(.L_13 - .L_12)


	//   ....[0]....
.L_12:
        /*003c*/ 	.word	0x00000180


	//----- nvinfo : EIATTR_CBANK_PARAM_SIZE
	.align		4
.L_13:
        /*0040*/ 	.byte	0x03, 0x19
        /*0042*/ 	.short	0x0010


	//----- nvinfo : EIATTR_PARAM_CBANK
	.align		4
        /*0044*/ 	.byte	0x04, 0x0a
        /*0046*/ 	.short	(.L_15 - .L_14)
	.align		4
.L_14:
        /*0048*/ 	.word	index@(.nv.constant0._Z13test_ldmatrixP6__halfS0_)
        /*004c*/ 	.short	0x0380
        /*004e*/ 	.short	0x0010


	//----- nvinfo : EIATTR_SW_WAR
	.align		4
.L_15:
        /*0050*/ 	.byte	0x04, 0x36
        /*0052*/ 	.short	(.L_17 - .L_16)
.L_16:
        /*0054*/ 	.word	0x00000008
.L_17:


//--------------------- .nv.callgraph             --------------------------
	.section	.nv.callgraph,"",@"SHT_CUDA_CALLGRAPH"
	.align	4
	.sectionentsize	8
	.align		4
        /*0000*/ 	.word	0x00000000
	.align		4
        /*0004*/ 	.word	0xffffffff
	.align		4
        /*0008*/ 	.word	0x00000000
	.align		4
        /*000c*/ 	.word	0xfffffffe
	.align		4
        /*0010*/ 	.word	0x00000000
	.align		4
        /*0014*/ 	.word	0xfffffffd
	.align		4
        /*0018*/ 	.word	0x00000000
	.align		4
        /*001c*/ 	.word	0xfffffffc


//--------------------- .text._Z13test_ldmatrixP6__halfS0_ --------------------------
	.section	.text._Z13test_ldmatrixP6__halfS0_,"ax",@progbits
	.align	128
        .global         _Z13test_ldmatrixP6__halfS0_
        .type           _Z13test_ldmatrixP6__halfS0_,@function
        .size           _Z13test_ldmatrixP6__halfS0_,(.L_x_1 - _Z13test_ldmatrixP6__halfS0_)
        .other          _Z13test_ldmatrixP6__halfS0_,@"STO_CUDA_ENTRY STV_DEFAULT"
_Z13test_ldmatrixP6__halfS0_:
.text._Z13test_ldmatrixP6__halfS0_:
[----:B------:R-:W-:Y:S01]  /*0000*/  LDC R1, c[0x0][0x37c] ;  /* 0x0000df00ff017b82 */ /* 0x000fe20000000800 */
[----:B------:R-:W0:Y:S07]  /*0010*/  S2R R13, SR_TID.X ;  /* 0x00000000000d7919 */ /* 0x000e2e0000002100 */
[----:B------:R-:W1:Y:S01]  /*0020*/  LDC.64 R4, c[0x0][0x380] ;  /* 0x0000e000ff047b82 */ /* 0x000e620000000a00 */
[----:B------:R-:W2:Y:S01]  /*0030*/  LDCU.64 UR4, c[0x0][0x358] ;  /* 0x00006b00ff0477ac */ /* 0x000ea20008000a00 */
[----:B0-----:R-:W-:-:S04]  /*0040*/  IMAD.SHL.U32 R9, R13, 0x8, RZ ;  /* 0x000000080d097824 */ /* 0x001fc800078e00ff */
[----:B-1----:R-:W-:-:S06]  /*0050*/  IMAD.WIDE.U32 R4, R9, 0x2, R4 ;  /* 0x0000000209047825 */ /* 0x002fcc00078e0004 */
[----:B--2---:R-:W2:Y:S01]  /*0060*/  LDG.E.128 R4, desc[UR4][R4.64] ;  /* 0x0000000404047981 */ /* 0x004ea2000c1e1d00 */
[----:B------:R-:W-:Y:S01]  /*0070*/  MOV R0, 0x400 ;  /* 0x0000040000007802 */ /* 0x000fe20000000f00 */
[----:B------:R-:W0:Y:S01]  /*0080*/  S2R R3, SR_CgaCtaId ;  /* 0x0000000000037919 */ /* 0x000e220000008800 */
[----:B------:R-:W1:Y:S02]  /*0090*/  S2R R11, SR_SWINHI ;  /* 0x00000000000b7919 */ /* 0x000e640000002f00 */
[----:B0-----:R-:W-:-:S04]  /*00a0*/  LEA R0, R3, R0, 0x18 ;  /* 0x0000000003007211 */ /* 0x001fc800078ec0ff */
[-C--:B------:R-:W-:Y:S02]  /*00b0*/  MOV R2, R0.reuse ;  /* 0x0000000000027202 */ /* 0x080fe40000000f00 */
[----:B-1----:R-:W-:Y:S02]  /*00c0*/  MOV R3, R11 ;  /* 0x0000000b00037202 */ /* 0x002fe40000000f00 */
[----:B------:R-:W-:Y:S01]  /*00d0*/  LEA R0, R13, R0, 0x4 ;  /* 0x000000000d007211 */ /* 0x000fe200078e20ff */
[----:B------:R-:W-:-:S05]  /*00e0*/  IMAD.WIDE.U32 R2, R9, 0x2, R2 ;  /* 0x0000000209027825 */ /* 0x000fca00078e0002 */
[----:B------:R-:W-:Y:S02]  /*00f0*/  MOV R12, R2 ;  /* 0x00000002000c7202 */ /* 0x000fe40000000f00 */
[----:B------:R-:W0:Y:S02]  /*0100*/  LDC.64 R2, c[0x0][0x388] ;  /* 0x0000e200ff027b82 */ /* 0x000e240000000a00 */
[----:B0-----:R-:W-:Y:S01]  /*0110*/  IMAD.WIDE.U32 R2, R9, 0x2, R2 ;  /* 0x0000000209027825 */ /* 0x001fe200078e0002 */
[----:B--2---:R-:W-:Y:S04]  /*0120*/  STS.128 [R0], R4 ;  /* 0x0000000400007388 */ /* 0x004fe80000000c00 */
[----:B------:R-:W0:Y:S04]  /*0130*/  LDSM.16.M88.4 R12, [R12] ;  /* 0x000000000c0c783b */ /* 0x000e280000000200 */
[----:B0-----:R-:W-:Y:S04]  /*0140*/  STG.E desc[UR4][R2.64], R12 ;  /* 0x0000000c02007986 */ /* 0x001fe8000c101904 */
[----:B------:R-:W-:Y:S04]  /*0150*/  STG.E desc[UR4][R2.64+0x4], R13 ;  /* 0x0000040d02007986 */ /* 0x000fe8000c101904 */
[----:B------:R-:W-:Y:S04]  /*0160*/  STG.E desc[UR4][R2.64+0x8], R14 ;  /* 0x0000080e02007986 */ /* 0x000fe8000c101904 */
[----:B------:R-:W-:Y:S01]  /*0170*/  STG.E desc[UR4][R2.64+0xc], R15 ;  /* 0x00000c0f02007986 */ /* 0x000fe2000c101904 */
[----:B------:R-:W-:Y:S05]  /*0180*/  EXIT ;  /* 0x000000000000794d */ /* 0x000fea0003800000 */
.L_x_0:
[----:B------:R-:W-:-:S00]  /*0190*/  BRA `(.L_x_0) ;  /* 0xfffffffc00fc7947 */ /* 0x000fc0000383ffff */
[----:B------:R-:W-:-:S00]  /*01a0*/  NOP ;  /* 0x0000000000007918 */ /* 0x000fc00000000000 */
        /* <DEDUP_REMOVED lines=13> */
.L_x_1:


//--------------------- .nv.shared._Z13test_ldmatrixP6__halfS0_ --------------------------
	.section	.nv.shared._Z13test_ldmatrixP6__halfS0_,"aw",@nobits
	.sectionflags	@""
	.align	2
.nv.shared._Z13test_ldmatrixP6__halfS0_:
	.zero		1536


//--------------------- .nv.shared.reserved.0     --------------------------
	.section	.nv.shared.reserved.0,"aw",@nobits
	.weak		__nv_reservedSMEM_offset_0_alias
	.size		__nv_reservedSMEM_offset_0_alias, 0, 64
	.other		__nv_reservedSMEM_offset_0_alias,@"STO_CUDA_RESERVED_SHARED STV_DEFAULT"
__nv_reservedSMEM_offset_0_alias:
	.zero		0
	.zero		64


//--------------------- .nv.constant0._Z13test_ldmatrixP6__halfS0_ --------------------------
	.section	.nv.constant0._Z13test_ldmatrixP6__halfS0_,"a",@progbits
	.sectionflags	@""
	.align	4
.nv.constant0._Z13test_ldmatrixP6__halfS0_:
	.zero		912


//--------------------- SYMBOLS --------------------------

	.type		.nv.reservedSmem.offset0,@object
	.size		.nv.reservedSmem.offset0,0x4
	.type		.nv.reservedSmem.cap,@object
	.size		.nv.reservedSmem.cap,0x4
